//
// Generated by NVIDIA NVVM Compiler
//
// Compiler Build ID: CL-36424714
// Cuda compilation tools, release 13.0, V13.0.88
// Based on NVVM 20.0.0
//

.version 9.0
.target sm_100
.address_size 64

	// .globl	_Z12saxpy_kernelifPfS_

.visible .entry _Z12saxpy_kernelifPfS_(
	.param .u32 _Z12saxpy_kernelifPfS__param_0,
	.param .f32 _Z12saxpy_kernelifPfS__param_1,
	.param .u64 .ptr .align 1 _Z12saxpy_kernelifPfS__param_2,
	.param .u64 .ptr .align 1 _Z12saxpy_kernelifPfS__param_3
)
{
	.reg .pred 	%p<2>;
	.reg .b32 	%r<6>;
	.reg .b32 	%f<5>;
	.reg .b64 	%rd<8>;

	ld.param.u32 	%r2, [_Z12saxpy_kernelifPfS__param_0];
	ld.param.f32 	%f1, [_Z12saxpy_kernelifPfS__param_1];
	ld.param.u64 	%rd1, [_Z12saxpy_kernelifPfS__param_2];
	ld.param.u64 	%rd2, [_Z12saxpy_kernelifPfS__param_3];
	mov.u32 	%r3, %tid.x;
	mov.u32 	%r4, %ctaid.x;
	mov.u32 	%r5, %ntid.x;
	mad.lo.s32 	%r1, %r4, %r5, %r3;
	setp.ge.s32 	%p1, %r1, %r2;
	@%p1 bra 	$L__BB0_2;
	cvta.to.global.u64 	%rd3, %rd1;
	cvta.to.global.u64 	%rd4, %rd2;
	mul.wide.s32 	%rd5, %r1, 4;
	add.s64 	%rd6, %rd3, %rd5;
	ld.global.f32 	%f2, [%rd6];
	add.s64 	%rd7, %rd4, %rd5;
	ld.global.f32 	%f3, [%rd7];
	fma.rn.f32 	%f4, %f1, %f2, %f3;
	st.global.f32 	[%rd7], %f4;
$L__BB0_2:
	ret;

}


// ===== COMPILED SASS (sm_100) =====

	.target	sm_100

	.elftype	@"ET_EXEC"


//--------------------- .note.nv.tkinfo           --------------------------
	.section	.note.nv.tkinfo,"",@"SHT_NOTE"
	.sectionflags	@"SHF_NOTE_NV_TKINFO"
	.tkinfo
        /*0018*/ 	.word	0x00000002
        /*0030*/ 	.string	""
        /*0030*/ 	.string	"ptxas"
        /*0030*/ 	.string	"Cuda compilation tools, release 13.0, V13.0.88"
        /*0030*/ 	.string	"Build cuda_13.0.r13.0/compiler.36424714_0"
        /*0030*/ 	.string	"-arch sm_100 -m 64 "



//--------------------- .note.nv.cuinfo           --------------------------
	.section	.note.nv.cuinfo,"",@"SHT_NOTE"
	.sectionflags	@"SHF_NOTE_NV_CUINFO"
        /*0018*/ 	.short	0x0002
        /*001a*/ 	.short	0x0064
        /*001c*/ 	.short	0x0082
	.zero		2


//--------------------- .nv.info                  --------------------------
	.section	.nv.info,"",@"SHT_CUDA_INFO"
	.align	4


	//----- nvinfo : EIATTR_REGCOUNT
	.align		4
        /*0000*/ 	.byte	0x04, 0x2f
        /*0002*/ 	.short	(.L_1 - .L_0)
	.align		4
.L_0:
        /*0004*/ 	.word	index@(_Z12saxpy_kernelifPfS_)
        /*0008*/ 	.word	0x0000000a


	//----- nvinfo : EIATTR_FRAME_SIZE
	.align		4
.L_1:
        /*000c*/ 	.byte	0x04, 0x11
        /*000e*/ 	.short	(.L_3 - .L_2)
	.align		4
.L_2:
        /*0010*/ 	.word	index@(_Z12saxpy_kernelifPfS_)
        /*0014*/ 	.word	0x00000000


	//----- nvinfo : EIATTR_MIN_STACK_SIZE
	.align		4
.L_3:
        /*0018*/ 	.byte	0x04, 0x12
        /*001a*/ 	.short	(.L_5 - .L_4)
	.align		4
.L_4:
        /*001c*/ 	.word	index@(_Z12saxpy_kernelifPfS_)
        /*0020*/ 	.word	0x00000000
.L_5:


//--------------------- .nv.compat                --------------------------
	.section	.nv.compat,"",@"SHT_CUDA_COMPAT_INFO"
	.align	4
        /*0000*/ 	.byte	0x02, 0x09, 0x00, 0x00, 0x02, 0x02, 0x01, 0x00, 0x02, 0x05, 0x05, 0x00, 0x03, 0x07, 0x01, 0x01
        /*0010*/ 	.byte	0x02, 0x03, 0x00, 0x00, 0x02, 0x06, 0x01, 0x00, 0x04, 0x0b, 0x08, 0x00, 0x09, 0x00, 0x00, 0x00
        /*0020*/ 	.byte	0x00, 0x00, 0x00, 0x00


//--------------------- .nv.info._Z12saxpy_kernelifPfS_ --------------------------
	.section	.nv.info._Z12saxpy_kernelifPfS_,"",@"SHT_CUDA_INFO"
	.sectionflags	@""
	.align	4


	//----- nvinfo : EIATTR_CUDA_API_VERSION
	.align		4
        /*0000*/ 	.byte	0x04, 0x37
        /*0002*/ 	.short	(.L_7 - .L_6)
.L_6:
        /*0004*/ 	.word	0x00000082


	//----- nvinfo : EIATTR_KPARAM_INFO
	.align		4
.L_7:
        /*0008*/ 	.byte	0x04, 0x17
        /*000a*/ 	.short	(.L_9 - .L_8)
.L_8:
        /*000c*/ 	.word	0x00000000
        /*0010*/ 	.short	0x0003
        /*0012*/ 	.short	0x0010
        /*0014*/ 	.byte	0x00, 0xf5, 0x21, 0x00


	//----- nvinfo : EIATTR_KPARAM_INFO
	.align		4
.L_9:
        /*0018*/ 	.byte	0x04, 0x17
        /*001a*/ 	.short	(.L_11 - .L_10)
.L_10:
        /*001c*/ 	.word	0x00000000
        /*0020*/ 	.short	0x0002
        /*0022*/ 	.short	0x0008
        /*0024*/ 	.byte	0x00, 0xf5, 0x21, 0x00


	//----- nvinfo : EIATTR_KPARAM_INFO
	.align		4
.L_11:
        /*0028*/ 	.byte	0x04, 0x17
        /*002a*/ 	.short	(.L_13 - .L_12)
.L_12:
        /*002c*/ 	.word	0x00000000
        /*0030*/ 	.short	0x0001
        /*0032*/ 	.short	0x0004
        /*0034*/ 	.byte	0x00, 0xf0, 0x11, 0x00


	//----- nvinfo : EIATTR_KPARAM_INFO
	.align		4
.L_13:
        /*0038*/ 	.byte	0x04, 0x17
        /*003a*/ 	.short	(.L_15 - .L_14)
.L_14:
        /*003c*/ 	.word	0x00000000
        /*0040*/ 	.short	0x0000
        /*0042*/ 	.short	0x0000
        /*0044*/ 	.byte	0x00, 0xf0, 0x11, 0x00


	//----- nvinfo : EIATTR_SPARSE_MMA_MASK
	.align		4
.L_15:
        /*0048*/ 	.byte	0x03, 0x50
        /*004a*/ 	.short	0x0000


	//----- nvinfo : EIATTR_MAXREG_COUNT
	.align		4
        /*004c*/ 	.byte	0x03, 0x1b
        /*004e*/ 	.short	0x00ff


	//----- nvinfo : EIATTR_MERCURY_ISA_VERSION
	.align		4
        /*0050*/ 	.byte	0x03, 0x5f
        /*0052*/ 	.short	0x0101


	//----- nvinfo : EIATTR_VRC_CTA_INIT_COUNT
	.align		4
        /*0054*/ 	.byte	0x02, 0x4a
	.zero		1
	.zero		1


	//----- nvinfo : EIATTR_EXIT_INSTR_OFFSETS
	.align		4
        /*0058*/ 	.byte	0x04, 0x1c
        /*005a*/ 	.short	(.L_17 - .L_16)


	//   ....[0]....
.L_16:
        /*005c*/ 	.word	0x00000070


	//   ....[1]....
        /*0060*/ 	.word	0x00000120


	//----- nvinfo : EIATTR_CBANK_PARAM_SIZE
	.align		4
.L_17:
        /*0064*/ 	.byte	0x03, 0x19
        /*0066*/ 	.short	0x0018


	//----- nvinfo : EIATTR_PARAM_CBANK
	.align		4
        /*0068*/ 	.byte	0x04, 0x0a
        /*006a*/ 	.short	(.L_19 - .L_18)
	.align		4
.L_18:
        /*006c*/ 	.word	index@(.nv.constant0._Z12saxpy_kernelifPfS_)
        /*0070*/ 	.short	0x0380
        /*0072*/ 	.short	0x0018


	//----- nvinfo : EIATTR_SW_WAR
	.align		4
.L_19:
        /*0074*/ 	.byte	0x04, 0x36
        /*0076*/ 	.short	(.L_21 - .L_20)
.L_20:
        /*0078*/ 	.word	0x00000008
.L_21:


//--------------------- .nv.callgraph             --------------------------
	.section	.nv.callgraph,"",@"SHT_CUDA_CALLGRAPH"
	.align	4
	.sectionentsize	8
	.align		4
        /*0000*/ 	.word	0x00000000
	.align		4
        /*0004*/ 	.word	0xffffffff
	.align		4
        /*0008*/ 	.word	0x00000000
	.align		4
        /*000c*/ 	.word	0xfffffffe
	.align		4
        /*0010*/ 	.word	0x00000000
	.align		4
        /*0014*/ 	.word	0xfffffffd
	.align		4
        /*0018*/ 	.word	0x00000000
	.align		4
        /*001c*/ 	.word	0xfffffffc


//--------------------- .text._Z12saxpy_kernelifPfS_ --------------------------
	.section	.text._Z12saxpy_kernelifPfS_,"ax",@progbits
	.align	128
        .global         _Z12saxpy_kernelifPfS_
        .type           _Z12saxpy_kernelifPfS_,@function
        .size           _Z12saxpy_kernelifPfS_,(.L_x_1 - _Z12saxpy_kernelifPfS_)
        .other          _Z12saxpy_kernelifPfS_,@"STO_CUDA_ENTRY STV_DEFAULT"
_Z12saxpy_kernelifPfS_:
.text._Z12saxpy_kernelifPfS_:
[----:B------:R-:W-:Y:S01]  /*0000*/  LDC R1, c[0x0][0x37c] ;  /* 0x0000df00ff017b82 */ /* 0x000fe20000000800 */
[----:B------:R-:W0:Y:S07]  /*0010*/  S2R R7, SR_TID.X ;  /* 0x0000000000077919 */ /* 0x000e2e0000002100 */
[----:B------:R-:W0:Y:S01]  /*0020*/  S2UR UR4, SR_CTAID.X ;  /* 0x00000000000479c3 */ /* 0x000e220000002500 */
[----:B------:R-:W1:Y:S07]  /*0030*/  LDCU UR5, c[0x0][0x380] ;  /* 0x00007000ff0577ac */ /* 0x000e6e0008000800 */
[----:B------:R-:W0:Y:S02]  /*0040*/  LDC R0, c[0x0][0x360] ;  /* 0x0000d800ff007b82 */ /* 0x000e240000000800 */
[----:B0-----:R-:W-:-:S05]  /*0050*/  IMAD R7, R0, UR4, R7 ;  /* 0x0000000400077c24 */ /* 0x001fca000f8e0207 */
[----:B-1----:R-:W-:-:S13]  /*0060*/  ISETP.GE.AND P0, PT, R7, UR5, PT ;  /* 0x0000000507007c0c */ /* 0x002fda000bf06270 */
[----:B------:R-:W-:Y:S05]  /*0070*/  @P0 EXIT ;  /* 0x000000000000094d */ /* 0x000fea0003800000 */
[----:B------:R-:W0:Y:S01]  /*0080*/  LDC.64 R2, c[0x0][0x388] ;  /* 0x0000e200ff027b82 */ /* 0x000e220000000a00 */
[----:B------:R-:W1:Y:S01]  /*0090*/  LDCU.64 UR4, c[0x0][0x358] ;  /* 0x00006b00ff0477ac */ /* 0x000e620008000a00 */
[----:B------:R-:W2:Y:S06]  /*00a0*/  LDCU UR6, c[0x0][0x384] ;  /* 0x00007080ff0677ac */ /* 0x000eac0008000800 */
[----:B------:R-:W3:Y:S01]  /*00b0*/  LDC.64 R4, c[0x0][0x390] ;  /* 0x0000e400ff047b82 */ /* 0x000ee20000000a00 */
[----:B0-----:R-:W-:-:S06]  /*00c0*/  IMAD.WIDE R2, R7, 0x4, R2 ;  /* 0x0000000407027825 */ /* 0x001fcc00078e0202 */
[----:B-1----:R-:W2:Y:S01]  /*00d0*/  LDG.E R2, desc[UR4][R2.64] ;  /* 0x0000000402027981 */ /* 0x002ea2000c1e1900 */
[----:B---3--:R-:W-:-:S05]  /*00e0*/  IMAD.WIDE R4, R7, 0x4, R4 ;  /* 0x0000000407047825 */ /* 0x008fca00078e0204 */
[----:B------:R-:W2:Y:S02]  /*00f0*/  LDG.E R7, desc[UR4][R4.64] ;  /* 0x0000000404077981 */ /* 0x000ea4000c1e1900 */
[----:B--2---:R-:W-:-:S05]  /*0100*/  FFMA R7, R2, UR6, R7 ;  /* 0x0000000602077c23 */ /* 0x004fca0008000007 */
[----:B------:R-:W-:Y:S01]  /*0110*/  STG.E desc[UR4][R4.64], R7 ;  /* 0x0000000704007986 */ /* 0x000fe2000c101904 */
[----:B------:R-:W-:Y:S05]  /*0120*/  EXIT ;  /* 0x000000000000794d */ /* 0x000fea0003800000 */
.L_x_0:
[----:B------:R-:W-:-:S00]  /*0130*/  BRA `(.L_x_0) ;  /* 0xfffffffc00fc7947 */ /* 0x000fc0000383ffff */
[----:B------:R-:W-:-:S00]  /*0140*/  NOP ;  /* 0x0000000000007918 */ /* 0x000fc00000000000 */
        /* <DEDUP_REMOVED lines=11> */
.L_x_1:


//--------------------- .nv.shared.reserved.0     --------------------------
	.section	.nv.shared.reserved.0,"aw",@nobits
	.weak		__nv_reservedSMEM_offset_0_alias
	.size		__nv_reservedSMEM_offset_0_alias, 0, 64
	.other		__nv_reservedSMEM_offset_0_alias,@"STO_CUDA_RESERVED_SHARED STV_DEFAULT"
__nv_reservedSMEM_offset_0_alias:
	.zero		0
	.zero		64


//--------------------- .nv.constant0._Z12saxpy_kernelifPfS_ --------------------------
	.section	.nv.constant0._Z12saxpy_kernelifPfS_,"a",@progbits
	.sectionflags	@""
	.align	4
.nv.constant0._Z12saxpy_kernelifPfS_:
	.zero		920


//--------------------- SYMBOLS --------------------------

	.type		.nv.reservedSmem.offset0,@object
	.size		.nv.reservedSmem.offset0,0x4
